//
// Generated by NVIDIA NVVM Compiler
//
// Compiler Build ID: CL-36424714
// Cuda compilation tools, release 13.0, V13.0.88
// Based on NVVM 20.0.0
//

.version 9.0
.target sm_100
.address_size 64

	// .globl	_Z21TwoDconvolutionKernelPiS_S_ii

.visible .entry _Z21TwoDconvolutionKernelPiS_S_ii(
	.param .u64 .ptr .align 1 _Z21TwoDconvolutionKernelPiS_S_ii_param_0,
	.param .u64 .ptr .align 1 _Z21TwoDconvolutionKernelPiS_S_ii_param_1,
	.param .u64 .ptr .align 1 _Z21TwoDconvolutionKernelPiS_S_ii_param_2,
	.param .u32 _Z21TwoDconvolutionKernelPiS_S_ii_param_3,
	.param .u32 _Z21TwoDconvolutionKernelPiS_S_ii_param_4
)
{
	.reg .pred 	%p<92>;
	.reg .b32 	%r<183>;
	.reg .b64 	%rd<25>;

	ld.param.u64 	%rd11, [_Z21TwoDconvolutionKernelPiS_S_ii_param_0];
	ld.param.u64 	%rd10, [_Z21TwoDconvolutionKernelPiS_S_ii_param_1];
	ld.param.u64 	%rd12, [_Z21TwoDconvolutionKernelPiS_S_ii_param_2];
	ld.param.u32 	%r75, [_Z21TwoDconvolutionKernelPiS_S_ii_param_3];
	ld.param.u32 	%r76, [_Z21TwoDconvolutionKernelPiS_S_ii_param_4];
	cvta.to.global.u64 	%rd1, %rd11;
	cvta.to.global.u64 	%rd2, %rd12;
	mov.u32 	%r1, %tid.x;
	mov.u32 	%r77, %ntid.x;
	mov.u32 	%r78, %ctaid.x;
	mul.lo.s32 	%r2, %r77, %r78;
	add.s32 	%r3, %r2, %r1;
	mov.u32 	%r79, %tid.y;
	mov.u32 	%r80, %ntid.y;
	mov.u32 	%r81, %ctaid.y;
	mad.lo.s32 	%r4, %r80, %r81, %r79;
	max.s32 	%r82, %r4, %r3;
	setp.ge.s32 	%p2, %r82, %r75;
	@%p2 bra 	$L__BB0_45;
	shr.u32 	%r83, %r76, 31;
	add.s32 	%r84, %r76, %r83;
	shr.s32 	%r6, %r84, 1;
	neg.s32 	%r5, %r6;
	setp.lt.s32 	%p3, %r6, %r5;
	@%p3 bra 	$L__BB0_45;
	mad.lo.s32 	%r86, %r75, %r4, %r3;
	cvta.to.global.u64 	%rd13, %rd10;
	mul.wide.s32 	%rd14, %r86, 4;
	add.s64 	%rd3, %rd13, %rd14;
	sub.s32 	%r87, %r6, %r5;
	add.s32 	%r88, %r87, 1;
	and.b32  	%r7, %r88, 7;
	add.s32 	%r89, %r1, %r5;
	add.s32 	%r8, %r89, %r2;
	and.b32  	%r90, %r88, -8;
	neg.s32 	%r9, %r90;
	mov.b32 	%r182, 0;
	mov.u32 	%r152, %r5;
$L__BB0_3:
	mov.u32 	%r11, %r152;
	setp.lt.u32 	%p4, %r87, 7;
	add.s32 	%r93, %r11, %r4;
	setp.gt.s32 	%p5, %r93, -1;
	setp.lt.s32 	%p6, %r93, %r75;
	and.pred  	%p1, %p5, %p6;
	add.s32 	%r94, %r11, %r6;
	mul.lo.s32 	%r12, %r94, %r76;
	add.s32 	%r13, %r12, %r6;
	mul.lo.s32 	%r14, %r93, %r75;
	mov.u32 	%r176, %r5;
	@%p4 bra 	$L__BB0_23;
	add.s32 	%r157, %r5, 3;
	add.s32 	%r155, %r8, %r14;
	add.s32 	%r95, %r5, %r6;
	add.s32 	%r154, %r95, %r12;
	mov.u32 	%r153, %r9;
	mov.u32 	%r156, %r8;
$L__BB0_5:
	.pragma "nounroll";
	setp.gt.s32 	%p7, %r156, -1;
	setp.lt.s32 	%p8, %r156, %r75;
	and.pred  	%p9, %p7, %p8;
	and.pred  	%p10, %p1, %p9;
	mul.wide.s32 	%rd15, %r154, 4;
	add.s64 	%rd4, %rd2, %rd15;
	mul.wide.s32 	%rd16, %r155, 4;
	add.s64 	%rd5, %rd1, %rd16;
	not.pred 	%p11, %p10;
	@%p11 bra 	$L__BB0_7;
	ld.global.u32 	%r96, [%rd4];
	ld.global.u32 	%r97, [%rd5];
	mad.lo.s32 	%r182, %r97, %r96, %r182;
$L__BB0_7:
	add.s32 	%r98, %r156, 1;
	setp.gt.s32 	%p12, %r98, -1;
	setp.lt.s32 	%p13, %r98, %r75;
	and.pred  	%p14, %p12, %p13;
	and.pred  	%p15, %p1, %p14;
	not.pred 	%p16, %p15;
	@%p16 bra 	$L__BB0_9;
	ld.global.u32 	%r99, [%rd4+4];
	ld.global.u32 	%r100, [%rd5+4];
	mad.lo.s32 	%r182, %r100, %r99, %r182;
$L__BB0_9:
	add.s32 	%r101, %r156, 2;
	setp.gt.s32 	%p17, %r101, -1;
	setp.lt.s32 	%p18, %r101, %r75;
	and.pred  	%p19, %p17, %p18;
	and.pred  	%p20, %p1, %p19;
	not.pred 	%p21, %p20;
	@%p21 bra 	$L__BB0_11;
	ld.global.u32 	%r102, [%rd4+8];
	ld.global.u32 	%r103, [%rd5+8];
	mad.lo.s32 	%r182, %r103, %r102, %r182;
$L__BB0_11:
	add.s32 	%r104, %r156, 3;
	setp.gt.s32 	%p22, %r104, -1;
	setp.lt.s32 	%p23, %r104, %r75;
	and.pred  	%p24, %p22, %p23;
	and.pred  	%p25, %p1, %p24;
	not.pred 	%p26, %p25;
	@%p26 bra 	$L__BB0_13;
	ld.global.u32 	%r105, [%rd4+12];
	ld.global.u32 	%r106, [%rd5+12];
	mad.lo.s32 	%r182, %r106, %r105, %r182;
$L__BB0_13:
	add.s32 	%r107, %r156, 4;
	setp.gt.s32 	%p27, %r107, -1;
	setp.lt.s32 	%p28, %r107, %r75;
	and.pred  	%p29, %p27, %p28;
	and.pred  	%p30, %p1, %p29;
	not.pred 	%p31, %p30;
	@%p31 bra 	$L__BB0_15;
	ld.global.u32 	%r108, [%rd4+16];
	ld.global.u32 	%r109, [%rd5+16];
	mad.lo.s32 	%r182, %r109, %r108, %r182;
$L__BB0_15:
	add.s32 	%r110, %r156, 5;
	setp.gt.s32 	%p32, %r110, -1;
	setp.lt.s32 	%p33, %r110, %r75;
	and.pred  	%p34, %p32, %p33;
	and.pred  	%p35, %p1, %p34;
	not.pred 	%p36, %p35;
	@%p36 bra 	$L__BB0_17;
	ld.global.u32 	%r111, [%rd4+20];
	ld.global.u32 	%r112, [%rd5+20];
	mad.lo.s32 	%r182, %r112, %r111, %r182;
$L__BB0_17:
	add.s32 	%r113, %r156, 6;
	setp.gt.s32 	%p37, %r113, -1;
	setp.lt.s32 	%p38, %r113, %r75;
	and.pred  	%p39, %p37, %p38;
	and.pred  	%p40, %p1, %p39;
	not.pred 	%p41, %p40;
	@%p41 bra 	$L__BB0_19;
	ld.global.u32 	%r114, [%rd4+24];
	ld.global.u32 	%r115, [%rd5+24];
	mad.lo.s32 	%r182, %r115, %r114, %r182;
$L__BB0_19:
	add.s32 	%r116, %r156, 7;
	setp.gt.s32 	%p42, %r116, -1;
	setp.lt.s32 	%p43, %r116, %r75;
	and.pred  	%p44, %p42, %p43;
	and.pred  	%p45, %p1, %p44;
	not.pred 	%p46, %p45;
	@%p46 bra 	$L__BB0_21;
	ld.global.u32 	%r117, [%rd4+28];
	ld.global.u32 	%r118, [%rd5+28];
	mad.lo.s32 	%r182, %r118, %r117, %r182;
$L__BB0_21:
	add.s32 	%r157, %r157, 8;
	add.s32 	%r156, %r156, 8;
	add.s32 	%r155, %r155, 8;
	add.s32 	%r154, %r154, 8;
	add.s32 	%r153, %r153, 8;
	setp.ne.s32 	%p47, %r153, 0;
	@%p47 bra 	$L__BB0_5;
	add.s32 	%r176, %r157, -3;
$L__BB0_23:
	setp.eq.s32 	%p48, %r7, 0;
	@%p48 bra 	$L__BB0_44;
	add.s32 	%r120, %r7, -1;
	setp.lt.u32 	%p49, %r120, 3;
	@%p49 bra 	$L__BB0_34;
	add.s32 	%r49, %r176, %r3;
	setp.gt.s32 	%p50, %r49, -1;
	setp.lt.s32 	%p51, %r49, %r75;
	and.pred  	%p52, %p50, %p51;
	and.pred  	%p54, %p1, %p52;
	add.s32 	%r121, %r13, %r176;
	mul.wide.s32 	%rd17, %r121, 4;
	add.s64 	%rd6, %rd2, %rd17;
	add.s32 	%r122, %r49, %r14;
	mul.wide.s32 	%rd18, %r122, 4;
	add.s64 	%rd7, %rd1, %rd18;
	not.pred 	%p55, %p54;
	@%p55 bra 	$L__BB0_27;
	ld.global.u32 	%r123, [%rd6];
	ld.global.u32 	%r124, [%rd7];
	mad.lo.s32 	%r182, %r124, %r123, %r182;
$L__BB0_27:
	add.s32 	%r125, %r49, 1;
	setp.gt.s32 	%p56, %r125, -1;
	setp.lt.s32 	%p57, %r125, %r75;
	and.pred  	%p58, %p56, %p57;
	and.pred  	%p59, %p1, %p58;
	not.pred 	%p60, %p59;
	@%p60 bra 	$L__BB0_29;
	ld.global.u32 	%r126, [%rd6+4];
	ld.global.u32 	%r127, [%rd7+4];
	mad.lo.s32 	%r182, %r127, %r126, %r182;
$L__BB0_29:
	add.s32 	%r128, %r49, 2;
	setp.gt.s32 	%p61, %r128, -1;
	setp.lt.s32 	%p62, %r128, %r75;
	and.pred  	%p63, %p61, %p62;
	and.pred  	%p64, %p1, %p63;
	not.pred 	%p65, %p64;
	@%p65 bra 	$L__BB0_31;
	ld.global.u32 	%r129, [%rd6+8];
	ld.global.u32 	%r130, [%rd7+8];
	mad.lo.s32 	%r182, %r130, %r129, %r182;
$L__BB0_31:
	add.s32 	%r131, %r49, 3;
	setp.gt.s32 	%p66, %r131, -1;
	setp.lt.s32 	%p67, %r131, %r75;
	and.pred  	%p68, %p66, %p67;
	and.pred  	%p69, %p1, %p68;
	not.pred 	%p70, %p69;
	@%p70 bra 	$L__BB0_33;
	ld.global.u32 	%r132, [%rd6+12];
	ld.global.u32 	%r133, [%rd7+12];
	mad.lo.s32 	%r182, %r133, %r132, %r182;
$L__BB0_33:
	add.s32 	%r176, %r176, 4;
$L__BB0_34:
	add.s32 	%r137, %r87, 1;
	and.b32  	%r135, %r137, 3;
	setp.eq.s32 	%p71, %r135, 0;
	@%p71 bra 	$L__BB0_44;
	setp.eq.s32 	%p72, %r135, 1;
	@%p72 bra 	$L__BB0_41;
	add.s32 	%r62, %r176, %r3;
	setp.gt.s32 	%p73, %r62, -1;
	setp.lt.s32 	%p74, %r62, %r75;
	and.pred  	%p75, %p73, %p74;
	and.pred  	%p77, %p1, %p75;
	add.s32 	%r138, %r13, %r176;
	mul.wide.s32 	%rd19, %r138, 4;
	add.s64 	%rd8, %rd2, %rd19;
	add.s32 	%r139, %r62, %r14;
	mul.wide.s32 	%rd20, %r139, 4;
	add.s64 	%rd9, %rd1, %rd20;
	not.pred 	%p78, %p77;
	@%p78 bra 	$L__BB0_38;
	ld.global.u32 	%r140, [%rd8];
	ld.global.u32 	%r141, [%rd9];
	mad.lo.s32 	%r182, %r141, %r140, %r182;
$L__BB0_38:
	add.s32 	%r142, %r62, 1;
	setp.gt.s32 	%p79, %r142, -1;
	setp.lt.s32 	%p80, %r142, %r75;
	and.pred  	%p81, %p79, %p80;
	and.pred  	%p82, %p1, %p81;
	not.pred 	%p83, %p82;
	@%p83 bra 	$L__BB0_40;
	ld.global.u32 	%r143, [%rd8+4];
	ld.global.u32 	%r144, [%rd9+4];
	mad.lo.s32 	%r182, %r144, %r143, %r182;
$L__BB0_40:
	add.s32 	%r176, %r176, 2;
$L__BB0_41:
	and.b32  	%r146, %r87, 1;
	setp.eq.b32 	%p84, %r146, 1;
	@%p84 bra 	$L__BB0_44;
	add.s32 	%r71, %r176, %r3;
	setp.gt.s32 	%p85, %r71, -1;
	setp.lt.s32 	%p86, %r71, %r75;
	and.pred  	%p87, %p85, %p86;
	and.pred  	%p89, %p1, %p87;
	not.pred 	%p90, %p89;
	@%p90 bra 	$L__BB0_44;
	add.s32 	%r147, %r13, %r176;
	mul.wide.s32 	%rd21, %r147, 4;
	add.s64 	%rd22, %rd2, %rd21;
	ld.global.u32 	%r148, [%rd22];
	add.s32 	%r149, %r71, %r14;
	mul.wide.s32 	%rd23, %r149, 4;
	add.s64 	%rd24, %rd1, %rd23;
	ld.global.u32 	%r150, [%rd24];
	mad.lo.s32 	%r182, %r150, %r148, %r182;
$L__BB0_44:
	st.global.u32 	[%rd3], %r182;
	add.s32 	%r152, %r11, 1;
	setp.ne.s32 	%p91, %r11, %r6;
	@%p91 bra 	$L__BB0_3;
$L__BB0_45:
	ret;

}


// ===== COMPILED SASS (sm_100) =====

	.target	sm_100

	.elftype	@"ET_EXEC"


//--------------------- .note.nv.tkinfo           --------------------------
	.section	.note.nv.tkinfo,"",@"SHT_NOTE"
	.sectionflags	@"SHF_NOTE_NV_TKINFO"
	.tkinfo
        /*0018*/ 	.word	0x00000002
        /*0030*/ 	.string	""
        /*0030*/ 	.string	"ptxas"
        /*0030*/ 	.string	"Cuda compilation tools, release 13.0, V13.0.88"
        /*0030*/ 	.string	"Build cuda_13.0.r13.0/compiler.36424714_0"
        /*0030*/ 	.string	"-arch sm_100 -m 64 "



//--------------------- .note.nv.cuinfo           --------------------------
	.section	.note.nv.cuinfo,"",@"SHT_NOTE"
	.sectionflags	@"SHF_NOTE_NV_CUINFO"
        /*0018*/ 	.short	0x0002
        /*001a*/ 	.short	0x0064
        /*001c*/ 	.short	0x0082
	.zero		2


//--------------------- .nv.info                  --------------------------
	.section	.nv.info,"",@"SHT_CUDA_INFO"
	.align	4


	//----- nvinfo : EIATTR_REGCOUNT
	.align		4
        /*0000*/ 	.byte	0x04, 0x2f
        /*0002*/ 	.short	(.L_1 - .L_0)
	.align		4
.L_0:
        /*0004*/ 	.word	index@(_Z21TwoDconvolutionKernelPiS_S_ii)
        /*0008*/ 	.word	0x00000020


	//----- nvinfo : EIATTR_FRAME_SIZE
	.align		4
.L_1:
        /*000c*/ 	.byte	0x04, 0x11
        /*000e*/ 	.short	(.L_3 - .L_2)
	.align		4
.L_2:
        /*0010*/ 	.word	index@(_Z21TwoDconvolutionKernelPiS_S_ii)
        /*0014*/ 	.word	0x00000000


	//----- nvinfo : EIATTR_MIN_STACK_SIZE
	.align		4
.L_3:
        /*0018*/ 	.byte	0x04, 0x12
        /*001a*/ 	.short	(.L_5 - .L_4)
	.align		4
.L_4:
        /*001c*/ 	.word	index@(_Z21TwoDconvolutionKernelPiS_S_ii)
        /*0020*/ 	.word	0x00000000
.L_5:


//--------------------- .nv.compat                --------------------------
	.section	.nv.compat,"",@"SHT_CUDA_COMPAT_INFO"
	.align	4
        /*0000*/ 	.byte	0x02, 0x09, 0x00, 0x00, 0x02, 0x02, 0x01, 0x00, 0x02, 0x05, 0x05, 0x00, 0x03, 0x07, 0x01, 0x01
        /*0010*/ 	.byte	0x02, 0x03, 0x00, 0x00, 0x02, 0x06, 0x01, 0x00, 0x04, 0x0b, 0x08, 0x00, 0x09, 0x00, 0x00, 0x00
        /*0020*/ 	.byte	0x00, 0x00, 0x00, 0x00


//--------------------- .nv.info._Z21TwoDconvolutionKernelPiS_S_ii --------------------------
	.section	.nv.info._Z21TwoDconvolutionKernelPiS_S_ii,"",@"SHT_CUDA_INFO"
	.sectionflags	@""
	.align	4


	//----- nvinfo : EIATTR_CUDA_API_VERSION
	.align		4
        /*0000*/ 	.byte	0x04, 0x37
        /*0002*/ 	.short	(.L_7 - .L_6)
.L_6:
        /*0004*/ 	.word	0x00000082


	//----- nvinfo : EIATTR_KPARAM_INFO
	.align		4
.L_7:
        /*0008*/ 	.byte	0x04, 0x17
        /*000a*/ 	.short	(.L_9 - .L_8)
.L_8:
        /*000c*/ 	.word	0x00000000
        /*0010*/ 	.short	0x0004
        /*0012*/ 	.short	0x001c
        /*0014*/ 	.byte	0x00, 0xf0, 0x11, 0x00


	//----- nvinfo : EIATTR_KPARAM_INFO
	.align		4
.L_9:
        /*0018*/ 	.byte	0x04, 0x17
        /*001a*/ 	.short	(.L_11 - .L_10)
.L_10:
        /*001c*/ 	.word	0x00000000
        /*0020*/ 	.short	0x0003
        /*0022*/ 	.short	0x0018
        /*0024*/ 	.byte	0x00, 0xf0, 0x11, 0x00


	//----- nvinfo : EIATTR_KPARAM_INFO
	.align		4
.L_11:
        /*0028*/ 	.byte	0x04, 0x17
        /*002a*/ 	.short	(.L_13 - .L_12)
.L_12:
        /*002c*/ 	.word	0x00000000
        /*0030*/ 	.short	0x0002
        /*0032*/ 	.short	0x0010
        /*0034*/ 	.byte	0x00, 0xf5, 0x21, 0x00


	//----- nvinfo : EIATTR_KPARAM_INFO
	.align		4
.L_13:
        /*0038*/ 	.byte	0x04, 0x17
        /*003a*/ 	.short	(.L_15 - .L_14)
.L_14:
        /*003c*/ 	.word	0x00000000
        /*0040*/ 	.short	0x0001
        /*0042*/ 	.short	0x0008
        /*0044*/ 	.byte	0x00, 0xf5, 0x21, 0x00


	//----- nvinfo : EIATTR_KPARAM_INFO
	.align		4
.L_15:
        /*0048*/ 	.byte	0x04, 0x17
        /*004a*/ 	.short	(.L_17 - .L_16)
.L_16:
        /*004c*/ 	.word	0x00000000
        /*0050*/ 	.short	0x0000
        /*0052*/ 	.short	0x0000
        /*0054*/ 	.byte	0x00, 0xf5, 0x21, 0x00


	//----- nvinfo : EIATTR_SPARSE_MMA_MASK
	.align		4
.L_17:
        /*0058*/ 	.byte	0x03, 0x50
        /*005a*/ 	.short	0x0000


	//----- nvinfo : EIATTR_MAXREG_COUNT
	.align		4
        /*005c*/ 	.byte	0x03, 0x1b
        /*005e*/ 	.short	0x00ff


	//----- nvinfo : EIATTR_MERCURY_ISA_VERSION
	.align		4
        /*0060*/ 	.byte	0x03, 0x5f
        /*0062*/ 	.short	0x0101


	//----- nvinfo : EIATTR_VRC_CTA_INIT_COUNT
	.align		4
        /*0064*/ 	.byte	0x02, 0x4a
	.zero		1
	.zero		1


	//----- nvinfo : EIATTR_EXIT_INSTR_OFFSETS
	.align		4
        /*0068*/ 	.byte	0x04, 0x1c
        /*006a*/ 	.short	(.L_19 - .L_18)


	//   ....[0]....
.L_18:
        /*006c*/ 	.word	0x000000d0


	//   ....[1]....
        /*0070*/ 	.word	0x00000130


	//   ....[2]....
        /*0074*/ 	.word	0x00000cd0


	//----- nvinfo : EIATTR_CRS_STACK_SIZE
	.align		4
.L_19:
        /*0078*/ 	.byte	0x04, 0x1e
        /*007a*/ 	.short	(.L_21 - .L_20)
.L_20:
        /*007c*/ 	.word	0x00000000


	//----- nvinfo : EIATTR_CBANK_PARAM_SIZE
	.align		4
.L_21:
        /*0080*/ 	.byte	0x03, 0x19
        /*0082*/ 	.short	0x0020


	//----- nvinfo : EIATTR_PARAM_CBANK
	.align		4
        /*0084*/ 	.byte	0x04, 0x0a
        /*0086*/ 	.short	(.L_23 - .L_22)
	.align		4
.L_22:
        /*0088*/ 	.word	index@(.nv.constant0._Z21TwoDconvolutionKernelPiS_S_ii)
        /*008c*/ 	.short	0x0380
        /*008e*/ 	.short	0x0020


	//----- nvinfo : EIATTR_SW_WAR
	.align		4
.L_23:
        /*0090*/ 	.byte	0x04, 0x36
        /*0092*/ 	.short	(.L_25 - .L_24)
.L_24:
        /*0094*/ 	.word	0x00000008
.L_25:


//--------------------- .nv.callgraph             --------------------------
	.section	.nv.callgraph,"",@"SHT_CUDA_CALLGRAPH"
	.align	4
	.sectionentsize	8
	.align		4
        /*0000*/ 	.word	0x00000000
	.align		4
        /*0004*/ 	.word	0xffffffff
	.align		4
        /*0008*/ 	.word	0x00000000
	.align		4
        /*000c*/ 	.word	0xfffffffe
	.align		4
        /*0010*/ 	.word	0x00000000
	.align		4
        /*0014*/ 	.word	0xfffffffd
	.align		4
        /*0018*/ 	.word	0x00000000
	.align		4
        /*001c*/ 	.word	0xfffffffc


//--------------------- .text._Z21TwoDconvolutionKernelPiS_S_ii --------------------------
	.section	.text._Z21TwoDconvolutionKernelPiS_S_ii,"ax",@progbits
	.align	128
        .global         _Z21TwoDconvolutionKernelPiS_S_ii
        .type           _Z21TwoDconvolutionKernelPiS_S_ii,@function
        .size           _Z21TwoDconvolutionKernelPiS_S_ii,(.L_x_8 - _Z21TwoDconvolutionKernelPiS_S_ii)
        .other          _Z21TwoDconvolutionKernelPiS_S_ii,@"STO_CUDA_ENTRY STV_DEFAULT"
_Z21TwoDconvolutionKernelPiS_S_ii:
.text._Z21TwoDconvolutionKernelPiS_S_ii:
[----:B------:R-:W-:Y:S01]  /*0000*/  LDC R1, c[0x0][0x37c] ;  /* 0x0000df00ff017b82 */ /* 0x000fe20000000800 */
[----:B------:R-:W0:Y:S07]  /*0010*/  S2R R0, SR_TID.Y ;  /* 0x0000000000007919 */ /* 0x000e2e0000002200 */
[----:B------:R-:W1:Y:S01]  /*0020*/  S2UR UR5, SR_CTAID.X ;  /* 0x00000000000579c3 */ /* 0x000e620000002500 */
[----:B------:R-:W1:Y:S01]  /*0030*/  LDCU UR4, c[0x0][0x360] ;  /* 0x00006c00ff0477ac */ /* 0x000e620008000800 */
[----:B------:R-:W0:Y:S01]  /*0040*/  S2R R3, SR_CTAID.Y ;  /* 0x0000000000037919 */ /* 0x000e220000002600 */
[----:B------:R-:W0:Y:S01]  /*0050*/  LDCU UR6, c[0x0][0x364] ;  /* 0x00006c80ff0677ac */ /* 0x000e220008000800 */
[----:B------:R-:W2:Y:S01]  /*0060*/  S2R R9, SR_TID.X ;  /* 0x0000000000097919 */ /* 0x000ea20000002100 */
[----:B------:R-:W3:Y:S01]  /*0070*/  LDCU UR7, c[0x0][0x398] ;  /* 0x00007300ff0777ac */ /* 0x000ee20008000800 */
[----:B-1----:R-:W-:Y:S01]  /*0080*/  UIMAD UR4, UR4, UR5, URZ ;  /* 0x00000005040472a4 */ /* 0x002fe2000f8e02ff */
[----:B0-----:R-:W-:-:S05]  /*0090*/  IMAD R0, R3, UR6, R0 ;  /* 0x0000000603007c24 */ /* 0x001fca000f8e0200 */
[----:B--2---:R-:W-:-:S05]  /*00a0*/  VIADD R3, R9, UR4 ;  /* 0x0000000409037c36 */ /* 0x004fca0008000000 */
[----:B------:R-:W-:-:S04]  /*00b0*/  VIMNMX R2, PT, PT, R3, R0, !PT ;  /* 0x0000000003027248 */ /* 0x000fc80007fe0100 */
[----:B---3--:R-:W-:-:S13]  /*00c0*/  ISETP.GE.AND P0, PT, R2, UR7, PT ;  /* 0x0000000702007c0c */ /* 0x008fda000bf06270 */
[----:B------:R-:W-:Y:S05]  /*00d0*/  @P0 EXIT ;  /* 0x000000000000094d */ /* 0x000fea0003800000 */
[----:B------:R-:W0:Y:S02]  /*00e0*/  LDC R2, c[0x0][0x39c] ;  /* 0x0000e700ff027b82 */ /* 0x000e240000000800 */
[----:B0-----:R-:W-:-:S04]  /*00f0*/  LEA.HI R2, R2, R2, RZ, 0x1 ;  /* 0x0000000202027211 */ /* 0x001fc800078f08ff */
[----:B------:R-:W-:-:S05]  /*0100*/  SHF.R.S32.HI R2, RZ, 0x1, R2 ;  /* 0x00000001ff027819 */ /* 0x000fca0000011402 */
[----:B------:R-:W-:-:S05]  /*0110*/  IMAD.MOV R5, RZ, RZ, -R2 ;  /* 0x000000ffff057224 */ /* 0x000fca00078e0a02 */
[----:B------:R-:W-:-:S13]  /*0120*/  ISETP.GE.AND P0, PT, R2, R5, PT ;  /* 0x000000050200720c */ /* 0x000fda0003f06270 */
[----:B------:R-:W-:Y:S05]  /*0130*/  @!P0 EXIT ;  /* 0x000000000000894d */ /* 0x000fea0003800000 */
[----:B------:R-:W0:Y:S01]  /*0140*/  LDC.64 R12, c[0x0][0x388] ;  /* 0x0000e200ff0c7b82 */ /* 0x000e220000000a00 */
[--C-:B------:R-:W-:Y:S01]  /*0150*/  IMAD.IADD R4, R2, 0x1, R2.reuse ;  /* 0x0000000102047824 */ /* 0x100fe200078e0202 */
[----:B------:R-:W-:Y:S01]  /*0160*/  IADD3 R6, PT, PT, R9, UR4, -R2 ;  /* 0x0000000409067c10 */ /* 0x000fe2000fffe802 */
[----:B------:R-:W-:Y:S01]  /*0170*/  IMAD R7, R0, UR7, R3 ;  /* 0x0000000700077c24 */ /* 0x000fe2000f8e0203 */
[----:B------:R-:W1:Y:S01]  /*0180*/  LDCU.64 UR8, c[0x0][0x358] ;  /* 0x00006b00ff0877ac */ /* 0x000e620008000a00 */
[----:B------:R-:W-:Y:S02]  /*0190*/  VIADD R8, R4, 0x1 ;  /* 0x0000000104087836 */ /* 0x000fe40000000000 */
[----:B------:R-:W-:-:S03]  /*01a0*/  IMAD.MOV.U32 R9, RZ, RZ, R5 ;  /* 0x000000ffff097224 */ /* 0x000fc600078e0005 */
[C---:B------:R-:W-:Y:S02]  /*01b0*/  LOP3.LUT R10, R8.reuse, 0xfffffff8, RZ, 0xc0, !PT ;  /* 0xfffffff8080a7812 */ /* 0x040fe400078ec0ff */
[----:B------:R-:W-:-:S03]  /*01c0*/  LOP3.LUT R8, R8, 0x7, RZ, 0xc0, !PT ;  /* 0x0000000708087812 */ /* 0x000fc600078ec0ff */
[----:B------:R-:W-:Y:S02]  /*01d0*/  IMAD.MOV R10, RZ, RZ, -R10 ;  /* 0x000000ffff0a7224 */ /* 0x000fe400078e0a0a */
[----:B0-----:R-:W-:-:S04]  /*01e0*/  IMAD.WIDE R12, R7, 0x4, R12 ;  /* 0x00000004070c7825 */ /* 0x001fc800078e020c */
[----:B-1----:R-:W-:-:S07]  /*01f0*/  IMAD.MOV.U32 R7, RZ, RZ, RZ ;  /* 0x000000ffff077224 */ /* 0x002fce00078e00ff */
.L_x_6:
[----:B0-----:R-:W0:Y:S01]  /*0200*/  LDCU.64 UR4, c[0x0][0x398] ;  /* 0x00007300ff0477ac */ /* 0x001e220008000a00 */
[----:B------:R-:W-:Y:S01]  /*0210*/  ISETP.GE.U32.AND P1, PT, R4, 0x7, PT ;  /* 0x000000070400780c */ /* 0x000fe20003f26070 */
[----:B------:R-:W-:Y:S01]  /*0220*/  IMAD.IADD R11, R0, 0x1, R9 ;  /* 0x00000001000b7824 */ /* 0x000fe200078e0209 */
[----:B------:R-:W-:Y:S01]  /*0230*/  IADD3 R14, PT, PT, R2, R9, RZ ;  /* 0x00000009020e7210 */ /* 0x000fe20007ffe0ff */
[----:B------:R-:W-:Y:S01]  /*0240*/  IMAD.MOV.U32 R19, RZ, RZ, R5 ;  /* 0x000000ffff137224 */ /* 0x000fe200078e0005 */
[C---:B------:R-:W-:Y:S01]  /*0250*/  ISETP.NE.AND P5, PT, R9.reuse, R2, PT ;  /* 0x000000020900720c */ /* 0x040fe20003fa5270 */
[----:B------:R-:W-:Y:S01]  /*0260*/  VIADD R9, R9, 0x1 ;  /* 0x0000000109097836 */ /* 0x000fe20000000000 */
[----:B0-----:R-:W-:Y:S01]  /*0270*/  ISETP.GE.AND P0, PT, R11, UR4, PT ;  /* 0x000000040b007c0c */ /* 0x001fe2000bf06270 */
[----:B------:R-:W-:-:S03]  /*0280*/  IMAD R18, R14, UR5, R2 ;  /* 0x000000050e127c24 */ /* 0x000fc6000f8e0202 */
[----:B------:R-:W-:-:S03]  /*0290*/  ISETP.GT.AND P0, PT, R11, -0x1, !P0 ;  /* 0xffffffff0b00780c */ /* 0x000fc60004704270 */
[----:B------:R-:W-:Y:S10]  /*02a0*/  @!P1 BRA `(.L_x_0) ;  /* 0x00000004002c9947 */ /* 0x000ff40003800000 */
[C---:B------:R-:W-:Y:S01]  /*02b0*/  IMAD.IADD R21, R2.reuse, 0x1, -R2 ;  /* 0x0000000102157824 */ /* 0x040fe200078e0a02 */
[----:B------:R-:W-:Y:S01]  /*02c0*/  IADD3 R23, PT, PT, -R2, 0x3, RZ ;  /* 0x0000000302177810 */ /* 0x000fe20007ffe1ff */
[----:B------:R-:W-:Y:S01]  /*02d0*/  IMAD R19, R11, UR4, R6 ;  /* 0x000000040b137c24 */ /* 0x000fe2000f8e0206 */
[----:B------:R-:W0:Y:S01]  /*02e0*/  LDCU UR6, c[0x0][0x398] ;  /* 0x00007300ff0677ac */ /* 0x000e220008000800 */
[----:B------:R-:W-:Y:S02]  /*02f0*/  IMAD R21, R14, UR5, R21 ;  /* 0x000000050e157c24 */ /* 0x000fe4000f8e0215 */
[----:B------:R-:W-:Y:S02]  /*0300*/  IMAD.MOV.U32 R22, RZ, RZ, R10 ;  /* 0x000000ffff167224 */ /* 0x000fe400078e000a */
[----:B------:R-:W-:-:S07]  /*0310*/  IMAD.MOV.U32 R20, RZ, RZ, R6 ;  /* 0x000000ffff147224 */ /* 0x000fce00078e0006 */
.L_x_1:
[----:B------:R-:W1:Y:S01]  /*0320*/  LDC.64 R16, c[0x0][0x390] ;  /* 0x0000e400ff107b82 */ /* 0x000e620000000a00 */
[----:B0-----:R-:W-:Y:S02]  /*0330*/  UMOV UR4, UR6 ;  /* 0x0000000600047c82 */ /* 0x001fe40008000000 */
[----:B------:R-:W-:-:S04]  /*0340*/  ISETP.GE.AND P1, PT, R20, UR4, PT ;  /* 0x0000000414007c0c */ /* 0x000fc8000bf26270 */
[----:B------:R-:W-:Y:S01]  /*0350*/  ISETP.GT.AND P1, PT, R20, -0x1, !P1 ;  /* 0xffffffff1400780c */ /* 0x000fe20004f24270 */
[----:B------:R-:W0:Y:S03]  /*0360*/  LDC.64 R14, c[0x0][0x380] ;  /* 0x0000e000ff0e7b82 */ /* 0x000e260000000a00 */
[----:B------:R-:W-:Y:S01]  /*0370*/  PLOP3.LUT P2, PT, P0, P1, PT, 0x80, 0x8 ;  /* 0x000000000008781c */ /* 0x000fe20000743070 */
[----:B-1----:R-:W-:-:S12]  /*0380*/  IMAD.WIDE R16, R21, 0x4, R16 ;  /* 0x0000000415107825 */ /* 0x002fd800078e0210 */
[----:B------:R-:W2:Y:S01]  /*0390*/  @P2 LDG.E R24, desc[UR8][R16.64] ;  /* 0x0000000810182981 */ /* 0x000ea2000c1e1900 */
[----:B0-----:R-:W-:-:S05]  /*03a0*/  IMAD.WIDE R14, R19, 0x4, R14 ;  /* 0x00000004130e7825 */ /* 0x001fca00078e020e */
[----:B------:R-:W2:Y:S01]  /*03b0*/  @P2 LDG.E R25, desc[UR8][R14.64] ;  /* 0x000000080e192981 */ /* 0x000ea2000c1e1900 */
[----:B------:R-:W-:-:S05]  /*03c0*/  VIADD R26, R20, 0x1 ;  /* 0x00000001141a7836 */ /* 0x000fca0000000000 */
[----:B------:R-:W-:-:S04]  /*03d0*/  ISETP.GE.AND P1, PT, R26, UR4, PT ;  /* 0x000000041a007c0c */ /* 0x000fc8000bf26270 */
[----:B------:R-:W-:-:S04]  /*03e0*/  ISETP.GT.AND P1, PT, R26, -0x1, !P1 ;  /* 0xffffffff1a00780c */ /* 0x000fc80004f24270 */
[----:B------:R-:W-:Y:S02]  /*03f0*/  PLOP3.LUT P1, PT, P0, P1, PT, 0x80, 0x8 ;  /* 0x000000000008781c */ /* 0x000fe40000723070 */
[----:B------:R-:W-:Y:S01]  /*0400*/  IADD3 R26, PT, PT, R20, 0x2, RZ ;  /* 0x00000002141a7810 */ /* 0x000fe20007ffe0ff */
[----:B--2---:R-:W-:-:S10]  /*0410*/  @P2 IMAD R7, R24, R25, R7 ;  /* 0x0000001918072224 */ /* 0x004fd400078e0207 */
[----:B------:R-:W2:Y:S04]  /*0420*/  @P1 LDG.E R24, desc[UR8][R16.64+0x4] ;  /* 0x0000040810181981 */ /* 0x000ea8000c1e1900 */
[----:B------:R-:W2:Y:S01]  /*0430*/  @P1 LDG.E R25, desc[UR8][R14.64+0x4] ;  /* 0x000004080e191981 */ /* 0x000ea2000c1e1900 */
[----:B------:R-:W-:-:S04]  /*0440*/  ISETP.GE.AND P2, PT, R26, UR4, PT ;  /* 0x000000041a007c0c */ /* 0x000fc8000bf46270 */
[----:B------:R-:W-:-:S04]  /*0450*/  ISETP.GT.AND P2, PT, R26, -0x1, !P2 ;  /* 0xffffffff1a00780c */ /* 0x000fc80005744270 */
[----:B------:R-:W-:-:S13]  /*0460*/  PLOP3.LUT P2, PT, P0, P2, PT, 0x80, 0x8 ;  /* 0x000000000008781c */ /* 0x000fda0000745070 */
[----:B------:R-:W3:Y:S04]  /*0470*/  @P2 LDG.E R26, desc[UR8][R16.64+0x8] ;  /* 0x00000808101a2981 */ /* 0x000ee8000c1e1900 */
[----:B------:R-:W3:Y:S01]  /*0480*/  @P2 LDG.E R27, desc[UR8][R14.64+0x8] ;  /* 0x000008080e1b2981 */ /* 0x000ee2000c1e1900 */
[----:B--2---:R-:W-:Y:S02]  /*0490*/  @P1 IMAD R7, R24, R25, R7 ;  /* 0x0000001918071224 */ /* 0x004fe400078e0207 */
[----:B------:R-:W-:-:S05]  /*04a0*/  VIADD R24, R20, 0x3 ;  /* 0x0000000314187836 */ /* 0x000fca0000000000 */
[----:B------:R-:W-:-:S04]  /*04b0*/  ISETP.GE.AND P3, PT, R24, UR4, PT ;  /* 0x0000000418007c0c */ /* 0x000fc8000bf66270 */
[----:B------:R-:W-:-:S04]  /*04c0*/  ISETP.GT.AND P3, PT, R24, -0x1, !P3 ;  /* 0xffffffff1800780c */ /* 0x000fc80005f64270 */
[----:B------:R-:W-:Y:S01]  /*04d0*/  PLOP3.LUT P3, PT, P0, P3, PT, 0x80, 0x8 ;  /* 0x000000000008781c */ /* 0x000fe20000767070 */
[----:B---3--:R-:W-:-:S12]  /*04e0*/  @P2 IMAD R7, R26, R27, R7 ;  /* 0x0000001b1a072224 */ /* 0x008fd800078e0207 */
[----:B------:R-:W2:Y:S04]  /*04f0*/  @P3 LDG.E R26, desc[UR8][R16.64+0xc] ;  /* 0x00000c08101a3981 */ /* 0x000ea8000c1e1900 */
[----:B------:R-:W2:Y:S01]  /*0500*/  @P3 LDG.E R27, desc[UR8][R14.64+0xc] ;  /* 0x00000c080e1b3981 */ /* 0x000ea2000c1e1900 */
[----:B------:R-:W-:-:S05]  /*0510*/  VIADD R24, R20, 0x4 ;  /* 0x0000000414187836 */ /* 0x000fca0000000000 */
        /* <DEDUP_REMOVED lines=8> */
[----:B------:R-:W-:Y:S01]  /*05a0*/  ISETP.GT.AND P2, PT, R26, -0x1, !P2 ;  /* 0xffffffff1a00780c */ /* 0x000fe20005744270 */
[----:B------:R-:W-:-:S05]  /*05b0*/  VIADD R26, R20, 0x6 ;  /* 0x00000006141a7836 */ /* 0x000fca0000000000 */
[----:B------:R-:W-:-:S04]  /*05c0*/  ISETP.GE.AND P4, PT, R26, UR4, PT ;  /* 0x000000041a007c0c */ /* 0x000fc8000bf86270 */
[----:B------:R-:W-:Y:S01]  /*05d0*/  ISETP.GT.AND P4, PT, R26, -0x1, !P4 ;  /* 0xffffffff1a00780c */ /* 0x000fe20006784270 */
[----:B------:R-:W-:Y:S01]  /*05e0*/  VIADD R26, R20, 0x7 ;  /* 0x00000007141a7836 */ /* 0x000fe20000000000 */
[----:B------:R-:W-:-:S04]  /*05f0*/  PLOP3.LUT P2, PT, P0, P2, PT, 0x80, 0x8 ;  /* 0x000000000008781c */ /* 0x000fc80000745070 */
[C---:B------:R-:W-:Y:S02]  /*0600*/  ISETP.GE.AND P3, PT, R26.reuse, UR4, PT ;  /* 0x000000041a007c0c */ /* 0x040fe4000bf66270 */
[----:B------:R-:W-:Y:S02]  /*0610*/  PLOP3.LUT P4, PT, P0, P4, PT, 0x80, 0x8 ;  /* 0x000000000008781c */ /* 0x000fe40000789070 */
[----:B------:R-:W-:-:S04]  /*0620*/  ISETP.GT.AND P3, PT, R26, -0x1, !P3 ;  /* 0xffffffff1a00780c */ /* 0x000fc80005f64270 */
[----:B------:R-:W-:Y:S01]  /*0630*/  PLOP3.LUT P3, PT, P0, P3, PT, 0x80, 0x8 ;  /* 0x000000000008781c */ /* 0x000fe20000767070 */
[----:B---3--:R-:W-:Y:S02]  /*0640*/  @P1 IMAD R7, R24, R25, R7 ;  /* 0x0000001918071224 */ /* 0x008fe400078e0207 */
[----:B------:R-:W2:Y:S04]  /*0650*/  @P2 LDG.E R24, desc[UR8][R16.64+0x14] ;  /* 0x0000140810182981 */ /* 0x000ea8000c1e1900 */
[----:B------:R-:W2:Y:S04]  /*0660*/  @P2 LDG.E R25, desc[UR8][R14.64+0x14] ;  /* 0x000014080e192981 */ /* 0x000ea8000c1e1900 */
[----:B------:R-:W3:Y:S04]  /*0670*/  @P4 LDG.E R26, desc[UR8][R16.64+0x18] ;  /* 0x00001808101a4981 */ /* 0x000ee8000c1e1900 */
[----:B------:R-:W3:Y:S04]  /*0680*/  @P4 LDG.E R27, desc[UR8][R14.64+0x18] ;  /* 0x000018080e1b4981 */ /* 0x000ee8000c1e1900 */
[----:B------:R-:W4:Y:S04]  /*0690*/  @P3 LDG.E R28, desc[UR8][R16.64+0x1c] ;  /* 0x00001c08101c3981 */ /* 0x000f28000c1e1900 */
[----:B------:R-:W4:Y:S01]  /*06a0*/  @P3 LDG.E R29, desc[UR8][R14.64+0x1c] ;  /* 0x00001c080e1d3981 */ /* 0x000f22000c1e1900 */
[----:B------:R-:W-:-:S05]  /*06b0*/  VIADD R22, R22, 0x8 ;  /* 0x0000000816167836 */ /* 0x000fca0000000000 */
[----:B------:R-:W-:Y:S01]  /*06c0*/  ISETP.NE.AND P1, PT, R22, RZ, PT ;  /* 0x000000ff1600720c */ /* 0x000fe20003f25270 */
[----:B------:R-:W-:Y:S01]  /*06d0*/  VIADD R21, R21, 0x8 ;  /* 0x0000000815157836 */ /* 0x000fe20000000000 */
[----:B------:R-:W-:Y:S01]  /*06e0*/  IADD3 R23, PT, PT, R23, 0x8, RZ ;  /* 0x0000000817177810 */ /* 0x000fe20007ffe0ff */
[----:B------:R-:W-:Y:S02]  /*06f0*/  VIADD R19, R19, 0x8 ;  /* 0x0000000813137836 */ /* 0x000fe40000000000 */
[----:B------:R-:W-:Y:S02]  /*0700*/  VIADD R20, R20, 0x8 ;  /* 0x0000000814147836 */ /* 0x000fe40000000000 */
[----:B--2---:R-:W-:-:S04]  /*0710*/  @P2 IMAD R7, R24, R25, R7 ;  /* 0x0000001918072224 */ /* 0x004fc800078e0207 */
[----:B---3--:R-:W-:-:S04]  /*0720*/  @P4 IMAD R7, R26, R27, R7 ;  /* 0x0000001b1a074224 */ /* 0x008fc800078e0207 */
[----:B----4-:R-:W-:Y:S01]  /*0730*/  @P3 IMAD R7, R28, R29, R7 ;  /* 0x0000001d1c073224 */ /* 0x010fe200078e0207 */
[----:B------:R-:W-:Y:S06]  /*0740*/  @P1 BRA `(.L_x_1) ;  /* 0xfffffff800f41947 */ /* 0x000fec000383ffff */
[----:B------:R-:W-:-:S07]  /*0750*/  VIADD R19, R23, 0xfffffffd ;  /* 0xfffffffd17137836 */ /* 0x000fce0000000000 */
.L_x_0:
[----:B------:R-:W-:-:S13]  /*0760*/  ISETP.NE.AND P1, PT, R8, RZ, PT ;  /* 0x000000ff0800720c */ /* 0x000fda0003f25270 */
[----:B------:R-:W-:Y:S05]  /*0770*/  @!P1 BRA `(.L_x_2) ;  /* 0x00000004004c9947 */ /* 0x000fea0003800000 */
[----:B------:R-:W-:-:S05]  /*0780*/  VIADD R14, R8, 0xffffffff ;  /* 0xffffffff080e7836 */ /* 0x000fca0000000000 */
[----:B------:R-:W-:-:S13]  /*0790*/  ISETP.GE.U32.AND P1, PT, R14, 0x3, PT ;  /* 0x000000030e00780c */ /* 0x000fda0003f26070 */
[----:B------:R-:W-:Y:S05]  /*07a0*/  @!P1 BRA `(.L_x_3) ;  /* 0x00000000008c9947 */ /* 0x000fea0003800000 */
[----:B------:R-:W0:Y:S01]  /*07b0*/  LDC.64 R14, c[0x0][0x390] ;  /* 0x0000e400ff0e7b82 */ /* 0x000e220000000a00 */
[----:B------:R-:W-:-:S04]  /*07c0*/  IMAD.IADD R20, R3, 0x1, R19 ;  /* 0x0000000103147824 */ /* 0x000fc800078e0213 */
[C---:B------:R-:W-:Y:S01]  /*07d0*/  VIADD R22, R20.reuse, 0x2 ;  /* 0x0000000214167836 */ /* 0x040fe20000000000 */
[C---:B------:R-:W-:Y:S01]  /*07e0*/  IADD3 R21, PT, PT, R20.reuse, 0x1, RZ ;  /* 0x0000000114157810 */ /* 0x040fe20007ffe0ff */
[C---:B------:R-:W-:Y:S01]  /*07f0*/  VIADD R24, R20.reuse, 0x3 ;  /* 0x0000000314187836 */ /* 0x040fe20000000000 */
[----:B------:R-:W1:Y:S01]  /*0800*/  LDC.64 R16, c[0x0][0x380] ;  /* 0x0000e000ff107b82 */ /* 0x000e620000000a00 */
[C---:B------:R-:W-:Y:S01]  /*0810*/  ISETP.GE.AND P1, PT, R20.reuse, UR4, PT ;  /* 0x0000000414007c0c */ /* 0x040fe2000bf26270 */
[----:B------:R-:W-:Y:S01]  /*0820*/  IMAD R23, R11, UR4, R20 ;  /* 0x000000040b177c24 */ /* 0x000fe2000f8e0214 */
[C---:B------:R-:W-:Y:S02]  /*0830*/  ISETP.GE.AND P4, PT, R21.reuse, UR4, PT ;  /* 0x0000000415007c0c */ /* 0x040fe4000bf86270 */
[----:B------:R-:W-:Y:S02]  /*0840*/  ISETP.GT.AND P1, PT, R20, -0x1, !P1 ;  /* 0xffffffff1400780c */ /* 0x000fe40004f24270 */
[----:B------:R-:W-:Y:S01]  /*0850*/  ISETP.GT.AND P4, PT, R21, -0x1, !P4 ;  /* 0xffffffff1500780c */ /* 0x000fe20006784270 */
[----:B------:R-:W-:Y:S01]  /*0860*/  IMAD.IADD R21, R18, 0x1, R19 ;  /* 0x0000000112157824 */ /* 0x000fe200078e0213 */
[----:B------:R-:W-:-:S02]  /*0870*/  ISETP.GE.AND P3, PT, R22, UR4, PT ;  /* 0x0000000416007c0c */ /* 0x000fc4000bf66270 */
[----:B------:R-:W-:Y:S02]  /*0880*/  PLOP3.LUT P1, PT, P0, P1, PT, 0x80, 0x8 ;  /* 0x000000000008781c */ /* 0x000fe40000723070 */
[----:B------:R-:W-:Y:S02]  /*0890*/  ISETP.GE.AND P2, PT, R24, UR4, PT ;  /* 0x0000000418007c0c */ /* 0x000fe4000bf46270 */
[----:B------:R-:W-:Y:S01]  /*08a0*/  ISETP.GT.AND P3, PT, R22, -0x1, !P3 ;  /* 0xffffffff1600780c */ /* 0x000fe20005f64270 */
[----:B0-----:R-:W-:Y:S01]  /*08b0*/  IMAD.WIDE R14, R21, 0x4, R14 ;  /* 0x00000004150e7825 */ /* 0x001fe200078e020e */
[----:B------:R-:W-:Y:S02]  /*08c0*/  PLOP3.LUT P4, PT, P0, P4, PT, 0x80, 0x8 ;  /* 0x000000000008781c */ /* 0x000fe40000789070 */
[----:B------:R-:W-:Y:S02]  /*08d0*/  ISETP.GT.AND P2, PT, R24, -0x1, !P2 ;  /* 0xffffffff1800780c */ /* 0x000fe40005744270 */
[----:B------:R-:W-:-:S02]  /*08e0*/  PLOP3.LUT P3, PT, P0, P3, PT, 0x80, 0x8 ;  /* 0x000000000008781c */ /* 0x000fc40000767070 */
[----:B------:R-:W-:Y:S01]  /*08f0*/  PLOP3.LUT P2, PT, P0, P2, PT, 0x80, 0x8 ;  /* 0x000000000008781c */ /* 0x000fe20000745070 */
[----:B-1----:R-:W-:Y:S01]  /*0900*/  IMAD.WIDE R16, R23, 0x4, R16 ;  /* 0x0000000417107825 */ /* 0x002fe200078e0210 */
[----:B------:R-:W2:Y:S04]  /*0910*/  @P1 LDG.E R20, desc[UR8][R14.64] ;  /* 0x000000080e141981 */ /* 0x000ea8000c1e1900 */
[----:B------:R-:W2:Y:S04]  /*0920*/  @P1 LDG.E R21, desc[UR8][R16.64] ;  /* 0x0000000810151981 */ /* 0x000ea8000c1e1900 */
[----:B------:R-:W3:Y:S04]  /*0930*/  @P4 LDG.E R22, desc[UR8][R14.64+0x4] ;  /* 0x000004080e164981 */ /* 0x000ee8000c1e1900 */
[----:B------:R-:W3:Y:S04]  /*0940*/  @P4 LDG.E R23, desc[UR8][R16.64+0x4] ;  /* 0x0000040810174981 */ /* 0x000ee8000c1e1900 */
[----:B------:R-:W4:Y:S04]  /*0950*/  @P3 LDG.E R24, desc[UR8][R14.64+0x8] ;  /* 0x000008080e183981 */ /* 0x000f28000c1e1900 */
[----:B------:R-:W4:Y:S04]  /*0960*/  @P3 LDG.E R25, desc[UR8][R16.64+0x8] ;  /* 0x0000080810193981 */ /* 0x000f28000c1e1900 */
[----:B------:R-:W5:Y:S04]  /*0970*/  @P2 LDG.E R26, desc[UR8][R14.64+0xc] ;  /* 0x00000c080e1a2981 */ /* 0x000f68000c1e1900 */
[----:B------:R-:W5:Y:S01]  /*0980*/  @P2 LDG.E R27, desc[UR8][R16.64+0xc] ;  /* 0x00000c08101b2981 */ /* 0x000f62000c1e1900 */
[----:B------:R-:W-:-:S02]  /*0990*/  VIADD R19, R19, 0x4 ;  /* 0x0000000413137836 */ /* 0x000fc40000000000 */
[----:B--2---:R-:W-:-:S04]  /*09a0*/  @P1 IMAD R7, R20, R21, R7 ;  /* 0x0000001514071224 */ /* 0x004fc800078e0207 */
[----:B---3--:R-:W-:-:S04]  /*09b0*/  @P4 IMAD R7, R22, R23, R7 ;  /* 0x0000001716074224 */ /* 0x008fc800078e0207 */
[----:B----4-:R-:W-:-:S04]  /*09c0*/  @P3 IMAD R7, R24, R25, R7 ;  /* 0x0000001918073224 */ /* 0x010fc800078e0207 */
[----:B-----5:R-:W-:-:S07]  /*09d0*/  @P2 IMAD R7, R26, R27, R7 ;  /* 0x0000001b1a072224 */ /* 0x020fce00078e0207 */
.L_x_3:
[----:B------:R-:W-:-:S05]  /*09e0*/  VIADD R14, R4, 0x1 ;  /* 0x00000001040e7836 */ /* 0x000fca0000000000 */
[----:B------:R-:W-:-:S13]  /*09f0*/  LOP3.LUT P1, R14, R14, 0x3, RZ, 0xc0, !PT ;  /* 0x000000030e0e7812 */ /* 0x000fda000782c0ff */
[----:B------:R-:W-:Y:S05]  /*0a00*/  @!P1 BRA `(.L_x_2) ;  /* 0x0000000000a89947 */ /* 0x000fea0003800000 */
[----:B------:R-:W-:Y:S02]  /*0a10*/  ISETP.NE.AND P1, PT, R14, 0x1, PT ;  /* 0x000000010e00780c */ /* 0x000fe40003f25270 */
[----:B------:R-:W-:-:S04]  /*0a20*/  LOP3.LUT R15, R4, 0x1, RZ, 0xc0, !PT ;  /* 0x00000001040f7812 */ /* 0x000fc800078ec0ff */
[----:B------:R-:W-:-:S07]  /*0a30*/  ISETP.NE.U32.AND P3, PT, R15, 0x1, PT ;  /* 0x000000010f00780c */ /* 0x000fce0003f65070 */
[----:B------:R-:W-:Y:S06]  /*0a40*/  @!P1 BRA `(.L_x_4) ;  /* 0x0000000000549947 */ /* 0x000fec0003800000 */
[----:B------:R-:W0:Y:S01]  /*0a50*/  LDC.64 R16, c[0x0][0x390] ;  /* 0x0000e400ff107b82 */ /* 0x000e220000000a00 */
[--C-:B------:R-:W-:Y:S02]  /*0a60*/  IMAD.IADD R20, R3, 0x1, R19.reuse ;  /* 0x0000000103147824 */ /* 0x100fe400078e0213 */
[----:B------:R-:W-:-:S03]  /*0a70*/  IMAD.IADD R23, R18, 0x1, R19 ;  /* 0x0000000112177824 */ /* 0x000fc600078e0213 */
[C---:B------:R-:W-:Y:S02]  /*0a80*/  IADD3 R21, PT, PT, R20.reuse, 0x1, RZ ;  /* 0x0000000114157810 */ /* 0x040fe40007ffe0ff */
[----:B------:R-:W1:Y:S01]  /*0a90*/  LDC.64 R14, c[0x0][0x380] ;  /* 0x0000e000ff0e7b82 */ /* 0x000e620000000a00 */
[C---:B------:R-:W-:Y:S02]  /*0aa0*/  ISETP.GE.AND P1, PT, R20.reuse, UR4, PT ;  /* 0x0000000414007c0c */ /* 0x040fe4000bf26270 */
[C---:B------:R-:W-:Y:S02]  /*0ab0*/  ISETP.GE.AND P2, PT, R21.reuse, UR4, PT ;  /* 0x0000000415007c0c */ /* 0x040fe4000bf46270 */
[----:B------:R-:W-:Y:S02]  /*0ac0*/  ISETP.GT.AND P1, PT, R20, -0x1, !P1 ;  /* 0xffffffff1400780c */ /* 0x000fe40004f24270 */
[----:B------:R-:W-:Y:S01]  /*0ad0*/  ISETP.GT.AND P2, PT, R21, -0x1, !P2 ;  /* 0xffffffff1500780c */ /* 0x000fe20005744270 */
[----:B------:R-:W-:Y:S01]  /*0ae0*/  IMAD R21, R11, UR4, R20 ;  /* 0x000000040b157c24 */ /* 0x000fe2000f8e0214 */
[----:B------:R-:W-:-:S02]  /*0af0*/  PLOP3.LUT P1, PT, P0, P1, PT, 0x80, 0x8 ;  /* 0x000000000008781c */ /* 0x000fc40000723070 */
[----:B------:R-:W-:Y:S01]  /*0b00*/  PLOP3.LUT P2, PT, P0, P2, PT, 0x80, 0x8 ;  /* 0x000000000008781c */ /* 0x000fe20000745070 */
[----:B0-----:R-:W-:-:S10]  /*0b10*/  IMAD.WIDE R16, R23, 0x4, R16 ;  /* 0x0000000417107825 */ /* 0x001fd400078e0210 */
[----:B------:R-:W2:Y:S01]  /*0b20*/  @P1 LDG.E R20, desc[UR8][R16.64] ;  /* 0x0000000810141981 */ /* 0x000ea2000c1e1900 */
[----:B-1----:R-:W-:-:S03]  /*0b30*/  IMAD.WIDE R14, R21, 0x4, R14 ;  /* 0x00000004150e7825 */ /* 0x002fc600078e020e */
[----:B------:R-:W3:Y:S04]  /*0b40*/  @P2 LDG.E R22, desc[UR8][R16.64+0x4] ;  /* 0x0000040810162981 */ /* 0x000ee8000c1e1900 */
[----:B------:R-:W2:Y:S04]  /*0b50*/  @P1 LDG.E R21, desc[UR8][R14.64] ;  /* 0x000000080e151981 */ /* 0x000ea8000c1e1900 */
[----:B------:R-:W3:Y:S01]  /*0b60*/  @P2 LDG.E R23, desc[UR8][R14.64+0x4] ;  /* 0x000004080e172981 */ /* 0x000ee2000c1e1900 */
[----:B------:R-:W-:Y:S02]  /*0b70*/  VIADD R19, R19, 0x2 ;  /* 0x0000000213137836 */ /* 0x000fe40000000000 */
[----:B--2---:R-:W-:-:S04]  /*0b80*/  @P1 IMAD R7, R20, R21, R7 ;  /* 0x0000001514071224 */ /* 0x004fc800078e0207 */
[----:B---3--:R-:W-:-:S07]  /*0b90*/  @P2 IMAD R7, R22, R23, R7 ;  /* 0x0000001716072224 */ /* 0x008fce00078e0207 */
.L_x_4:
[----:B------:R-:W-:Y:S05]  /*0ba0*/  @!P3 BRA `(.L_x_2) ;  /* 0x000000000040b947 */ /* 0x000fea0003800000 */
[----:B------:R-:W-:Y:S01]  /*0bb0*/  IMAD.IADD R20, R3, 0x1, R19 ;  /* 0x0000000103147824 */ /* 0x000fe200078e0213 */
[----:B------:R-:W-:Y:S04]  /*0bc0*/  BSSY.RECONVERGENT B0, `(.L_x_2) ;  /* 0x000000e000007945 */ /* 0x000fe80003800200 */
[----:B------:R-:W-:-:S04]  /*0bd0*/  ISETP.GE.AND P1, PT, R20, UR4, PT ;  /* 0x0000000414007c0c */ /* 0x000fc8000bf26270 */
[----:B------:R-:W-:-:S04]  /*0be0*/  ISETP.GT.AND P1, PT, R20, -0x1, !P1 ;  /* 0xffffffff1400780c */ /* 0x000fc80004f24270 */
[----:B------:R-:W-:-:S13]  /*0bf0*/  PLOP3.LUT P1, PT, P0, P1, PT, 0x80, 0x8 ;  /* 0x000000000008781c */ /* 0x000fda0000723070 */
[----:B------:R-:W-:Y:S05]  /*0c00*/  @!P1 BRA `(.L_x_5) ;  /* 0x0000000000249947 */ /* 0x000fea0003800000 */
[----:B------:R-:W0:Y:S01]  /*0c10*/  LDC.64 R14, c[0x0][0x390] ;  /* 0x0000e400ff0e7b82 */ /* 0x000e220000000a00 */
[----:B------:R-:W-:Y:S02]  /*0c20*/  IMAD.IADD R19, R18, 0x1, R19 ;  /* 0x0000000112137824 */ /* 0x000fe400078e0213 */
[----:B------:R-:W-:-:S05]  /*0c30*/  IMAD R11, R11, UR4, R20 ;  /* 0x000000040b0b7c24 */ /* 0x000fca000f8e0214 */
[----:B------:R-:W1:Y:S01]  /*0c40*/  LDC.64 R16, c[0x0][0x380] ;  /* 0x0000e000ff107b82 */ /* 0x000e620000000a00 */
[----:B0-----:R-:W-:-:S06]  /*0c50*/  IMAD.WIDE R14, R19, 0x4, R14 ;  /* 0x00000004130e7825 */ /* 0x001fcc00078e020e */
[----:B------:R-:W2:Y:S01]  /*0c60*/  LDG.E R14, desc[UR8][R14.64] ;  /* 0x000000080e0e7981 */ /* 0x000ea2000c1e1900 */
[----:B-1----:R-:W-:-:S06]  /*0c70*/  IMAD.WIDE R16, R11, 0x4, R16 ;  /* 0x000000040b107825 */ /* 0x002fcc00078e0210 */
[----:B------:R-:W2:Y:S02]  /*0c80*/  LDG.E R16, desc[UR8][R16.64] ;  /* 0x0000000810107981 */ /* 0x000ea4000c1e1900 */
[----:B--2---:R-:W-:-:S07]  /*0c90*/  IMAD R7, R14, R16, R7 ;  /* 0x000000100e077224 */ /* 0x004fce00078e0207 */
.L_x_5:
[----:B------:R-:W-:Y:S05]  /*0ca0*/  BSYNC.RECONVERGENT B0 ;  /* 0x0000000000007941 */ /* 0x000fea0003800200 */
.L_x_2:
[----:B------:R0:W-:Y:S01]  /*0cb0*/  STG.E desc[UR8][R12.64], R7 ;  /* 0x000000070c007986 */ /* 0x0001e2000c101908 */
[----:B------:R-:W-:Y:S05]  /*0cc0*/  @P5 BRA `(.L_x_6) ;  /* 0xfffffff4004c5947 */ /* 0x000fea000383ffff */
[----:B------:R-:W-:Y:S05]  /*0cd0*/  EXIT ;  /* 0x000000000000794d */ /* 0x000fea0003800000 */
.L_x_7:
[----:B------:R-:W-:-:S00]  /*0ce0*/  BRA `(.L_x_7) ;  /* 0xfffffffc00fc7947 */ /* 0x000fc0000383ffff */
[----:B------:R-:W-:-:S00]  /*0cf0*/  NOP ;  /* 0x0000000000007918 */ /* 0x000fc00000000000 */
        /* <DEDUP_REMOVED lines=8> */
.L_x_8:


//--------------------- .nv.shared.reserved.0     --------------------------
	.section	.nv.shared.reserved.0,"aw",@nobits
	.weak		__nv_reservedSMEM_offset_0_alias
	.size		__nv_reservedSMEM_offset_0_alias, 0, 64
	.other		__nv_reservedSMEM_offset_0_alias,@"STO_CUDA_RESERVED_SHARED STV_DEFAULT"
__nv_reservedSMEM_offset_0_alias:
	.zero		0
	.zero		64


//--------------------- .nv.constant0._Z21TwoDconvolutionKernelPiS_S_ii --------------------------
	.section	.nv.constant0._Z21TwoDconvolutionKernelPiS_S_ii,"a",@progbits
	.sectionflags	@""
	.align	4
.nv.constant0._Z21TwoDconvolutionKernelPiS_S_ii:
	.zero		928


//--------------------- SYMBOLS --------------------------

	.type		.nv.reservedSmem.offset0,@object
	.size		.nv.reservedSmem.offset0,0x4
